	.headerflags	@"EF_CUDA_TEXMODE_UNIFIED EF_CUDA_64BIT_ADDRESS EF_CUDA_ACCELERATORS EF_CUDA_SM90 EF_CUDA_VIRTUAL_SM(EF_CUDA_SM90)"
	.elftype	@"ET_EXEC"


//--------------------- .nv.info                  --------------------------
	.section	.nv.info,"",@"SHT_CUDA_INFO"
	.align	4


	//----- nvinfo : EIATTR_REGCOUNT
	.align		4
        /*0000*/ 	.byte	0x04, 0x2f
        /*0002*/ 	.short	(.L_1 - .L_0)
	.align		4
.L_0:
        /*0004*/ 	.word	index@(triton_poi_fused_hardtanh_backward_mul_sigmoid_64)
        /*0008*/ 	.word	0x0000000c


	//----- nvinfo : EIATTR_MIN_STACK_SIZE
	.align		4
.L_1:
        /*000c*/ 	.byte	0x04, 0x12
        /*000e*/ 	.short	(.L_3 - .L_2)
	.align		4
.L_2:
        /*0010*/ 	.word	index@(triton_poi_fused_hardtanh_backward_mul_sigmoid_64)
        /*0014*/ 	.word	0x00000000


	//----- nvinfo : EIATTR_FRAME_SIZE
	.align		4
.L_3:
        /*0018*/ 	.byte	0x04, 0x11
        /*001a*/ 	.short	(.L_5 - .L_4)
	.align		4
.L_4:
        /*001c*/ 	.word	index@(triton_poi_fused_hardtanh_backward_mul_sigmoid_64)
        /*0020*/ 	.word	0x00000000


	//----- nvinfo : EIATTR_MIN_STACK_SIZE
	.align		4
.L_5:
        /*0024*/ 	.byte	0x04, 0x12
        /*0026*/ 	.short	(.L_7 - .L_6)
	.align		4
.L_6:
        /*0028*/ 	.word	index@(triton_poi_fused_hardtanh_backward_mul_sigmoid_64)
        /*002c*/ 	.word	0x00000000
.L_7:


//--------------------- .nv.info.triton_poi_fused_hardtanh_backward_mul_sigmoid_64 --------------------------
	.section	.nv.info.triton_poi_fused_hardtanh_backward_mul_sigmoid_64,"",@"SHT_CUDA_INFO"
	.sectionflags	@""
	.align	4


	//----- nvinfo : EIATTR_CUDA_API_VERSION
	.align		4
        /*0000*/ 	.byte	0x04, 0x37
        /*0002*/ 	.short	(.L_9 - .L_8)
.L_8:
        /*0004*/ 	.word	0x0000007c


	//----- nvinfo : EIATTR_KPARAM_INFO
	.align		4
.L_9:
        /*0008*/ 	.byte	0x04, 0x17
        /*000a*/ 	.short	(.L_11 - .L_10)
.L_10:
        /*000c*/ 	.word	0x00000000
        /*0010*/ 	.short	0x0003
        /*0012*/ 	.short	0x0018
        /*0014*/ 	.byte	0x00, 0xf0, 0x11, 0x00


	//----- nvinfo : EIATTR_KPARAM_INFO
	.align		4
.L_11:
        /*0018*/ 	.byte	0x04, 0x17
        /*001a*/ 	.short	(.L_13 - .L_12)
.L_12:
        /*001c*/ 	.word	0x00000000
        /*0020*/ 	.short	0x0002
        /*0022*/ 	.short	0x0010
        /*0024*/ 	.byte	0x00, 0xf4, 0x21, 0x00


	//----- nvinfo : EIATTR_KPARAM_INFO
	.align		4
.L_13:
        /*0028*/ 	.byte	0x04, 0x17
        /*002a*/ 	.short	(.L_15 - .L_14)
.L_14:
        /*002c*/ 	.word	0x00000000
        /*0030*/ 	.short	0x0001
        /*0032*/ 	.short	0x0008
        /*0034*/ 	.byte	0x00, 0xf4, 0x21, 0x00


	//----- nvinfo : EIATTR_KPARAM_INFO
	.align		4
.L_15:
        /*0038*/ 	.byte	0x04, 0x17
        /*003a*/ 	.short	(.L_17 - .L_16)
.L_16:
        /*003c*/ 	.word	0x00000000
        /*0040*/ 	.short	0x0000
        /*0042*/ 	.short	0x0000
        /*0044*/ 	.byte	0x00, 0xf4, 0x21, 0x00


	//----- nvinfo : EIATTR_SPARSE_MMA_MASK
	.align		4
.L_17:
        /*0048*/ 	.byte	0x03, 0x50
        /*004a*/ 	.short	0x0000


	//----- nvinfo : EIATTR_MAXREG_COUNT
	.align		4
        /*004c*/ 	.byte	0x03, 0x1b
        /*004e*/ 	.short	0x00ff


	//----- nvinfo : EIATTR_EXIT_INSTR_OFFSETS
	.align		4
        /*0050*/ 	.byte	0x04, 0x1c
        /*0052*/ 	.short	(.L_19 - .L_18)


	//   ....[0]....
.L_18:
        /*0054*/ 	.word	0x000003b0


	//   ....[1]....
        /*0058*/ 	.word	0x000003d0


	//----- nvinfo : EIATTR_REQNTID
	.align		4
.L_19:
        /*005c*/ 	.byte	0x04, 0x10
        /*005e*/ 	.short	(.L_21 - .L_20)
.L_20:
        /*0060*/ 	.word	0x00000080
        /*0064*/ 	.word	0x00000001
        /*0068*/ 	.word	0x00000001


	//----- nvinfo : EIATTR_CBANK_PARAM_SIZE
	.align		4
.L_21:
        /*006c*/ 	.byte	0x03, 0x19
        /*006e*/ 	.short	0x001c


	//----- nvinfo : EIATTR_PARAM_CBANK
	.align		4
        /*0070*/ 	.byte	0x04, 0x0a
        /*0072*/ 	.short	(.L_23 - .L_22)
	.align		4
.L_22:
        /*0074*/ 	.word	index@(.nv.constant0.triton_poi_fused_hardtanh_backward_mul_sigmoid_64)
        /*0078*/ 	.short	0x0210
        /*007a*/ 	.short	0x001c


	//----- nvinfo : EIATTR_SW_WAR
	.align		4
.L_23:
        /*007c*/ 	.byte	0x04, 0x36
        /*007e*/ 	.short	(.L_25 - .L_24)
.L_24:
        /*0080*/ 	.word	0x00000008
.L_25:


//--------------------- .nv.callgraph             --------------------------
	.section	.nv.callgraph,"",@"SHT_CUDA_CALLGRAPH"
	.align	4
	.sectionentsize	8
	.align		4
        /*0000*/ 	.word	0x00000000
	.align		4
        /*0004*/ 	.word	0xffffffff
	.align		4
        /*0008*/ 	.word	0x00000000
	.align		4
        /*000c*/ 	.word	0xfffffffe
	.align		4
        /*0010*/ 	.word	0x00000000
	.align		4
        /*0014*/ 	.word	0xfffffffd
	.align		4
        /*0018*/ 	.word	0x00000000
	.align		4
        /*001c*/ 	.word	0xfffffffc


//--------------------- .text.triton_poi_fused_hardtanh_backward_mul_sigmoid_64 --------------------------
	.section	.text.triton_poi_fused_hardtanh_backward_mul_sigmoid_64,"ax",@progbits
	.align	128
        .global         triton_poi_fused_hardtanh_backward_mul_sigmoid_64
        .type           triton_poi_fused_hardtanh_backward_mul_sigmoid_64,@function
        .size           triton_poi_fused_hardtanh_backward_mul_sigmoid_64,(.L_x_1 - triton_poi_fused_hardtanh_backward_mul_sigmoid_64)
        .other          triton_poi_fused_hardtanh_backward_mul_sigmoid_64,@"STO_CUDA_ENTRY STV_DEFAULT"
triton_poi_fused_hardtanh_backward_mul_sigmoid_64:
.text.triton_poi_fused_hardtanh_backward_mul_sigmoid_64:
[----:B------:R-:W0:Y:S02]  /*0000*/  LDC R1, c[0x0][0x28] ;  /* 0x00000a00ff017b82 */ /* 0x000e240000000800 */
[----:B------:R-:W1:Y:S01]  /*0010*/  S2R R0, SR_TID.X ;  /* 0x0000000000007919 */ /* 0x000e620000002100 */
[----:B------:R-:W2:Y:S01]  /*0020*/  LDC.64 R6, c[0x0][0x218] ;  /* 0x00008600ff067b82 */ /* 0x000ea20000000a00 */
[----:B------:R-:W-:Y:S01]  /*0030*/  CS2R R8, SRZ ;  /* 0x0000000000087805 */ /* 0x000fe2000001ff00 */
[----:B------:R-:W-:Y:S01]  /*0040*/  ULDC.64 UR4, c[0x0][0x208] ;  /* 0x0000820000047ab9 */ /* 0x000fe20000000a00 */
[----:B------:R-:W3:Y:S01]  /*0050*/  S2R R3, SR_CTAID.X ;  /* 0x0000000000037919 */ /* 0x000ee20000002500 */
[----:B------:R-:W-:Y:S01]  /*0060*/  ULDC.64 UR6, c[0x0][0x220] ;  /* 0x0000880000067ab9 */ /* 0x000fe20000000a00 */
[----:B-1----:R-:W-:-:S05]  /*0070*/  IMAD.SHL.U32 R0, R0, 0x2, RZ ;  /* 0x0000000200007824 */ /* 0x002fca00078e00ff */
[----:B------:R-:W-:-:S05]  /*0080*/  LOP3.LUT R0, R0, 0xfe, RZ, 0xc0, !PT ;  /* 0x000000fe00007812 */ /* 0x000fca00078ec0ff */
[----:B---3--:R-:W-:-:S04]  /*0090*/  IMAD R0, R3, 0x100, R0 ;  /* 0x0000010003007824 */ /* 0x008fc800078e0200 */
[C---:B------:R-:W-:Y:S01]  /*00a0*/  IMAD.HI R2, R0.reuse, 0x19c2d14f, RZ ;  /* 0x19c2d14f00027827 */ /* 0x040fe200078e02ff */
[----:B------:R-:W-:-:S04]  /*00b0*/  ISETP.GE.AND P2, PT, R0, 0x9f00, PT ;  /* 0x00009f000000780c */ /* 0x000fc80003f46270 */
[----:B------:R-:W-:-:S04]  /*00c0*/  SHF.R.U32.HI R3, RZ, 0x1f, R2 ;  /* 0x0000001fff037819 */ /* 0x000fc80000011602 */
[CC--:B------:R-:W-:Y:S02]  /*00d0*/  LEA.HI.SX32 R5, R2.reuse, R3.reuse, 0x1a ;  /* 0x0000000302057211 */ /* 0x0c0fe400078fd2ff */
[----:B------:R-:W-:-:S03]  /*00e0*/  LEA.HI.SX32 R2, R2, R3, 0x16 ;  /* 0x0000000302027211 */ /* 0x000fc600078fb2ff */
[----:B------:R-:W-:-:S04]  /*00f0*/  IMAD R5, R5, -0x27c, R0 ;  /* 0xfffffd8405057824 */ /* 0x000fc800078e0200 */
[----:B------:R-:W-:-:S04]  /*0100*/  IMAD R5, R2, 0x27c, R5 ;  /* 0x0000027c02057824 */ /* 0x000fc800078e0205 */
[----:B--2---:R-:W-:Y:S02]  /*0110*/  IMAD.WIDE R6, R5, 0x4, R6 ;  /* 0x0000000405067825 */ /* 0x004fe400078e0206 */
[----:B------:R-:W1:Y:S03]  /*0120*/  LDC.64 R4, c[0x0][0x210] ;  /* 0x00008400ff047b82 */ /* 0x000e660000000a00 */
[----:B------:R-:W2:Y:S01]  /*0130*/  @!P2 LDG.E.EL.64 R8, desc[UR4][R6.64] ;  /* 0x000000040608a981 */ /* 0x000ea2000c2e1b00 */
[----:B------:R-:W-:Y:S01]  /*0140*/  CS2R R2, SRZ ;  /* 0x0000000000027805 */ /* 0x000fe2000001ff00 */
[----:B-1----:R-:W-:-:S05]  /*0150*/  IMAD.WIDE R4, R0, 0x4, R4 ;  /* 0x0000000400047825 */ /* 0x002fca00078e0204 */
[----:B------:R1:W3:Y:S02]  /*0160*/  @!P2 LDG.E.64 R2, desc[UR4][R4.64] ;  /* 0x000000040402a981 */ /* 0x0002e4000c1e1b00 */
[----:B-1----:R-:W-:Y:S01]  /*0170*/  HFMA2.MMA R4, -RZ, RZ, 1.625, 0 ;  /* 0x3e800000ff047435 */ /* 0x002fe200000001ff */
[----:B--2---:R-:W-:Y:S01]  /*0180*/  FADD R8, RZ, -R8 ;  /* 0x80000008ff087221 */ /* 0x004fe20000000000 */
[----:B------:R-:W-:-:S03]  /*0190*/  FADD R9, RZ, -R9 ;  /* 0x80000009ff097221 */ /* 0x000fc60000000000 */
[----:B------:R-:W-:Y:S01]  /*01a0*/  FMUL R8, R8, 1.4426950216293334961 ;  /* 0x3fb8aa3b08087820 */ /* 0x000fe20000400000 */
[----:B------:R-:W-:-:S04]  /*01b0*/  FMUL R9, R9, 1.4426950216293334961 ;  /* 0x3fb8aa3b09097820 */ /* 0x000fc80000400000 */
[----:B------:R-:W-:Y:S02]  /*01c0*/  FSETP.GEU.AND P0, PT, R8, -126, PT ;  /* 0xc2fc00000800780b */ /* 0x000fe40003f0e000 */
[----:B------:R-:W-:-:S11]  /*01d0*/  FSETP.GEU.AND P1, PT, R9, -126, PT ;  /* 0xc2fc00000900780b */ /* 0x000fd60003f2e000 */
[----:B------:R-:W-:Y:S02]  /*01e0*/  @!P0 FMUL R8, R8, 0.5 ;  /* 0x3f00000008088820 */ /* 0x000fe40000400000 */
[----:B------:R-:W-:Y:S02]  /*01f0*/  @!P1 FMUL R9, R9, 0.5 ;  /* 0x3f00000009099820 */ /* 0x000fe40000400000 */
[----:B------:R-:W1:Y:S08]  /*0200*/  MUFU.EX2 R6, R8 ;  /* 0x0000000800067308 */ /* 0x000e700000000800 */
[----:B------:R-:W2:Y:S01]  /*0210*/  MUFU.EX2 R7, R9 ;  /* 0x0000000900077308 */ /* 0x000ea20000000800 */
[----:B-1----:R-:W-:-:S04]  /*0220*/  @!P0 FMUL R6, R6, R6 ;  /* 0x0000000606068220 */ /* 0x002fc80000400000 */
[----:B------:R-:W-:Y:S01]  /*0230*/  FADD R6, R6, 1 ;  /* 0x3f80000006067421 */ /* 0x000fe20000000000 */
[----:B--2---:R-:W-:-:S04]  /*0240*/  @!P1 FMUL R7, R7, R7 ;  /* 0x0000000707079220 */ /* 0x004fc80000400000 */
[----:B------:R-:W-:Y:S01]  /*0250*/  FSETP.GT.AND P0, PT, R6, 8.50705917302346158658e+37, PT ;  /* 0x7e8000000600780b */ /* 0x000fe20003f04000 */
[----:B------:R-:W-:-:S03]  /*0260*/  FADD R7, R7, 1 ;  /* 0x3f80000007077421 */ /* 0x000fc60000000000 */
[----:B------:R-:W-:Y:S02]  /*0270*/  FSEL R5, R4, 1, P0 ;  /* 0x3f80000004057808 */ /* 0x000fe40000000000 */
[----:B------:R-:W-:-:S04]  /*0280*/  FSETP.GT.AND P1, PT, R7, 8.50705917302346158658e+37, PT ;  /* 0x7e8000000700780b */ /* 0x000fc80003f24000 */
[----:B------:R-:W-:-:S03]  /*0290*/  FSEL R4, R4, 1, P1 ;  /* 0x3f80000004047808 */ /* 0x000fc60000800000 */
[----:B------:R-:W-:-:S06]  /*02a0*/  @P0 FMUL R6, R6, 0.25 ;  /* 0x3e80000006060820 */ /* 0x000fcc0000400000 */
[----:B------:R-:W1:Y:S01]  /*02b0*/  MUFU.RCP R6, R6 ;  /* 0x0000000600067308 */ /* 0x000e620000001000 */
[----:B------:R-:W-:-:S07]  /*02c0*/  @P1 FMUL R7, R7, 0.25 ;  /* 0x3e80000007071820 */ /* 0x000fce0000400000 */
[----:B------:R-:W2:Y:S01]  /*02d0*/  MUFU.RCP R7, R7 ;  /* 0x0000000700077308 */ /* 0x000ea20000001000 */
[----:B-1----:R-:W-:-:S04]  /*02e0*/  FMUL R5, R6, R5 ;  /* 0x0000000506057220 */ /* 0x002fc80000400000 */
[----:B---3--:R-:W-:Y:S01]  /*02f0*/  FMUL R2, R5, R2 ;  /* 0x0000000205027220 */ /* 0x008fe20000400000 */
[----:B--2---:R-:W-:-:S04]  /*0300*/  FMUL R4, R7, R4 ;  /* 0x0000000407047220 */ /* 0x004fc80000400000 */
[----:B------:R-:W-:Y:S01]  /*0310*/  FSETP.GE.AND P0, PT, R2, 6, PT ;  /* 0x40c000000200780b */ /* 0x000fe20003f06000 */
[----:B------:R-:W-:-:S03]  /*0320*/  FMUL R3, R4, R3 ;  /* 0x0000000304037220 */ /* 0x000fc60000400000 */
[----:B------:R-:W-:Y:S02]  /*0330*/  FSETP.LE.OR P0, PT, R2, RZ, P0 ;  /* 0x000000ff0200720b */ /* 0x000fe40000703400 */
[----:B------:R-:W-:Y:S02]  /*0340*/  IADD3 R2, P3, R0, UR6, RZ ;  /* 0x0000000600027c10 */ /* 0x000fe4000ff7e0ff */
[C---:B------:R-:W-:Y:S02]  /*0350*/  FSETP.GE.AND P1, PT, R3.reuse, 6, PT ;  /* 0x40c000000300780b */ /* 0x040fe40003f26000 */
[----:B------:R-:W-:Y:S02]  /*0360*/  SEL R4, RZ, 0x1, !P0 ;  /* 0x00000001ff047807 */ /* 0x000fe40004000000 */
[----:B------:R-:W-:Y:S02]  /*0370*/  FSETP.LE.OR P1, PT, R3, RZ, P1 ;  /* 0x000000ff0300720b */ /* 0x000fe40000f23400 */
[----:B------:R-:W-:-:S02]  /*0380*/  LEA.HI.X.SX32 R3, R0, UR7, 0x1, P3 ;  /* 0x0000000700037c11 */ /* 0x000fc400098f0eff */
[----:B------:R-:W-:-:S04]  /*0390*/  SEL R5, RZ, 0x100, !P1 ;  /* 0x00000100ff057807 */ /* 0x000fc80004800000 */
[----:B------:R-:W-:Y:S01]  /*03a0*/  IADD3 R5, R4, R5, RZ ;  /* 0x0000000504057210 */ /* 0x000fe20007ffe0ff */
[----:B------:R-:W-:Y:S06]  /*03b0*/  @P2 EXIT ;  /* 0x000000000000294d */ /* 0x000fec0003800000 */
[----:B------:R-:W-:Y:S01]  /*03c0*/  STG.E.U16 desc[UR4][R2.64], R5 ;  /* 0x0000000502007986 */ /* 0x000fe2000c101504 */
[----:B------:R-:W-:Y:S05]  /*03d0*/  EXIT ;  /* 0x000000000000794d */ /* 0x000fea0003800000 */
.L_x_0:
[----:B------:R-:W-:-:S00]  /*03e0*/  BRA `(.L_x_0) ;  /* 0xfffffffc00fc7947 */ /* 0x000fc0000383ffff */
[----:B------:R-:W-:-:S00]  /*03f0*/  NOP ;  /* 0x0000000000007918 */ /* 0x000fc00000000000 */
        /* <DEDUP_REMOVED lines=8> */
.L_x_1:


//--------------------- .nv.constant0.triton_poi_fused_hardtanh_backward_mul_sigmoid_64 --------------------------
	.section	.nv.constant0.triton_poi_fused_hardtanh_backward_mul_sigmoid_64,"a",@progbits
	.sectionflags	@""
	.align	4
.nv.constant0.triton_poi_fused_hardtanh_backward_mul_sigmoid_64:
	.zero		556
